//
// Generated by NVIDIA NVVM Compiler
//
// Compiler Build ID: CL-36424714
// Cuda compilation tools, release 13.0, V13.0.88
// Based on NVVM 20.0.0
//

.version 9.0
.target sm_100
.address_size 64

	// .globl	_Z30generate_ptr_sequential_kerneliPfmPS_

.visible .entry _Z30generate_ptr_sequential_kerneliPfmPS_(
	.param .u32 _Z30generate_ptr_sequential_kerneliPfmPS__param_0,
	.param .u64 .ptr .align 1 _Z30generate_ptr_sequential_kerneliPfmPS__param_1,
	.param .u64 _Z30generate_ptr_sequential_kerneliPfmPS__param_2,
	.param .u64 .ptr .align 1 _Z30generate_ptr_sequential_kerneliPfmPS__param_3
)
{
	.reg .pred 	%p<2>;
	.reg .b32 	%r<5>;
	.reg .b64 	%rd<12>;

	ld.param.s32 	%rd5, [_Z30generate_ptr_sequential_kerneliPfmPS__param_0];
	ld.param.u64 	%rd2, [_Z30generate_ptr_sequential_kerneliPfmPS__param_1];
	ld.param.u64 	%rd3, [_Z30generate_ptr_sequential_kerneliPfmPS__param_2];
	ld.param.u64 	%rd4, [_Z30generate_ptr_sequential_kerneliPfmPS__param_3];
	mov.u32 	%r1, %tid.x;
	mov.u32 	%r2, %ntid.x;
	mov.u32 	%r3, %ctaid.x;
	mad.lo.s32 	%r4, %r2, %r3, %r1;
	cvt.u64.u32 	%rd1, %r4;
	setp.ge.u64 	%p1, %rd1, %rd5;
	@%p1 bra 	$L__BB0_2;
	cvta.to.global.u64 	%rd6, %rd4;
	mul.lo.s64 	%rd7, %rd3, %rd1;
	shl.b64 	%rd8, %rd7, 2;
	add.s64 	%rd9, %rd2, %rd8;
	shl.b64 	%rd10, %rd1, 3;
	add.s64 	%rd11, %rd6, %rd10;
	st.global.u64 	[%rd11], %rd9;
$L__BB0_2:
	ret;

}
	// .globl	_Z26generate_ptr_offset_kerneliPfmPiPS_
.visible .entry _Z26generate_ptr_offset_kerneliPfmPiPS_(
	.param .u32 _Z26generate_ptr_offset_kerneliPfmPiPS__param_0,
	.param .u64 .ptr .align 1 _Z26generate_ptr_offset_kerneliPfmPiPS__param_1,
	.param .u64 _Z26generate_ptr_offset_kerneliPfmPiPS__param_2,
	.param .u64 .ptr .align 1 _Z26generate_ptr_offset_kerneliPfmPiPS__param_3,
	.param .u64 .ptr .align 1 _Z26generate_ptr_offset_kerneliPfmPiPS__param_4
)
{
	.reg .pred 	%p<2>;
	.reg .b32 	%r<5>;
	.reg .b64 	%rd<17>;

	ld.param.s32 	%rd6, [_Z26generate_ptr_offset_kerneliPfmPiPS__param_0];
	ld.param.u64 	%rd2, [_Z26generate_ptr_offset_kerneliPfmPiPS__param_1];
	ld.param.u64 	%rd3, [_Z26generate_ptr_offset_kerneliPfmPiPS__param_2];
	ld.param.u64 	%rd4, [_Z26generate_ptr_offset_kerneliPfmPiPS__param_3];
	ld.param.u64 	%rd5, [_Z26generate_ptr_offset_kerneliPfmPiPS__param_4];
	mov.u32 	%r1, %tid.x;
	mov.u32 	%r2, %ntid.x;
	mov.u32 	%r3, %ctaid.x;
	mad.lo.s32 	%r4, %r2, %r3, %r1;
	cvt.u64.u32 	%rd1, %r4;
	setp.ge.u64 	%p1, %rd1, %rd6;
	@%p1 bra 	$L__BB1_2;
	cvta.to.global.u64 	%rd7, %rd4;
	cvta.to.global.u64 	%rd8, %rd5;
	shl.b64 	%rd9, %rd1, 2;
	add.s64 	%rd10, %rd7, %rd9;
	ld.global.s32 	%rd11, [%rd10];
	mul.lo.s64 	%rd12, %rd3, %rd11;
	shl.b64 	%rd13, %rd12, 2;
	add.s64 	%rd14, %rd2, %rd13;
	shl.b64 	%rd15, %rd1, 3;
	add.s64 	%rd16, %rd8, %rd15;
	st.global.u64 	[%rd16], %rd14;
$L__BB1_2:
	ret;

}


// ===== COMPILED SASS (sm_100) =====

	.target	sm_100

	.elftype	@"ET_EXEC"


//--------------------- .note.nv.tkinfo           --------------------------
	.section	.note.nv.tkinfo,"",@"SHT_NOTE"
	.sectionflags	@"SHF_NOTE_NV_TKINFO"
	.tkinfo
        /*0018*/ 	.word	0x00000002
        /*0030*/ 	.string	""
        /*0030*/ 	.string	"ptxas"
        /*0030*/ 	.string	"Cuda compilation tools, release 13.0, V13.0.88"
        /*0030*/ 	.string	"Build cuda_13.0.r13.0/compiler.36424714_0"
        /*0030*/ 	.string	"-arch sm_100 -m 64 "



//--------------------- .note.nv.cuinfo           --------------------------
	.section	.note.nv.cuinfo,"",@"SHT_NOTE"
	.sectionflags	@"SHF_NOTE_NV_CUINFO"
        /*0018*/ 	.short	0x0002
        /*001a*/ 	.short	0x0064
        /*001c*/ 	.short	0x0082
	.zero		2


//--------------------- .nv.info                  --------------------------
	.section	.nv.info,"",@"SHT_CUDA_INFO"
	.align	4


	//----- nvinfo : EIATTR_REGCOUNT
	.align		4
        /*0000*/ 	.byte	0x04, 0x2f
        /*0002*/ 	.short	(.L_1 - .L_0)
	.align		4
.L_0:
        /*0004*/ 	.word	index@(_Z30generate_ptr_sequential_kerneliPfmPS_)
        /*0008*/ 	.word	0x0000000a


	//----- nvinfo : EIATTR_FRAME_SIZE
	.align		4
.L_1:
        /*000c*/ 	.byte	0x04, 0x11
        /*000e*/ 	.short	(.L_3 - .L_2)
	.align		4
.L_2:
        /*0010*/ 	.word	index@(_Z30generate_ptr_sequential_kerneliPfmPS_)
        /*0014*/ 	.word	0x00000000


	//----- nvinfo : EIATTR_REGCOUNT
	.align		4
.L_3:
        /*0018*/ 	.byte	0x04, 0x2f
        /*001a*/ 	.short	(.L_5 - .L_4)
	.align		4
.L_4:
        /*001c*/ 	.word	index@(_Z26generate_ptr_offset_kerneliPfmPiPS_)
        /*0020*/ 	.word	0x0000000c


	//----- nvinfo : EIATTR_FRAME_SIZE
	.align		4
.L_5:
        /*0024*/ 	.byte	0x04, 0x11
        /*0026*/ 	.short	(.L_7 - .L_6)
	.align		4
.L_6:
        /*0028*/ 	.word	index@(_Z26generate_ptr_offset_kerneliPfmPiPS_)
        /*002c*/ 	.word	0x00000000


	//----- nvinfo : EIATTR_MIN_STACK_SIZE
	.align		4
.L_7:
        /*0030*/ 	.byte	0x04, 0x12
        /*0032*/ 	.short	(.L_9 - .L_8)
	.align		4
.L_8:
        /*0034*/ 	.word	index@(_Z26generate_ptr_offset_kerneliPfmPiPS_)
        /*0038*/ 	.word	0x00000000


	//----- nvinfo : EIATTR_MIN_STACK_SIZE
	.align		4
.L_9:
        /*003c*/ 	.byte	0x04, 0x12
        /*003e*/ 	.short	(.L_11 - .L_10)
	.align		4
.L_10:
        /*0040*/ 	.word	index@(_Z30generate_ptr_sequential_kerneliPfmPS_)
        /*0044*/ 	.word	0x00000000
.L_11:


//--------------------- .nv.compat                --------------------------
	.section	.nv.compat,"",@"SHT_CUDA_COMPAT_INFO"
	.align	4
        /*0000*/ 	.byte	0x02, 0x09, 0x00, 0x00, 0x02, 0x02, 0x01, 0x00, 0x02, 0x05, 0x05, 0x00, 0x03, 0x07, 0x01, 0x01
        /*0010*/ 	.byte	0x02, 0x03, 0x00, 0x00, 0x02, 0x06, 0x01, 0x00, 0x04, 0x0b, 0x08, 0x00, 0x09, 0x00, 0x00, 0x00
        /*0020*/ 	.byte	0x00, 0x00, 0x00, 0x00


//--------------------- .nv.info._Z26generate_ptr_offset_kerneliPfmPiPS_ --------------------------
	.section	.nv.info._Z26generate_ptr_offset_kerneliPfmPiPS_,"",@"SHT_CUDA_INFO"
	.sectionflags	@""
	.align	4


	//----- nvinfo : EIATTR_CUDA_API_VERSION
	.align		4
        /*0000*/ 	.byte	0x04, 0x37
        /*0002*/ 	.short	(.L_13 - .L_12)
.L_12:
        /*0004*/ 	.word	0x00000082


	//----- nvinfo : EIATTR_KPARAM_INFO
	.align		4
.L_13:
        /*0008*/ 	.byte	0x04, 0x17
        /*000a*/ 	.short	(.L_15 - .L_14)
.L_14:
        /*000c*/ 	.word	0x00000000
        /*0010*/ 	.short	0x0004
        /*0012*/ 	.short	0x0020
        /*0014*/ 	.byte	0x00, 0xf5, 0x21, 0x00


	//----- nvinfo : EIATTR_KPARAM_INFO
	.align		4
.L_15:
        /*0018*/ 	.byte	0x04, 0x17
        /*001a*/ 	.short	(.L_17 - .L_16)
.L_16:
        /*001c*/ 	.word	0x00000000
        /*0020*/ 	.short	0x0003
        /*0022*/ 	.short	0x0018
        /*0024*/ 	.byte	0x00, 0xf5, 0x21, 0x00


	//----- nvinfo : EIATTR_KPARAM_INFO
	.align		4
.L_17:
        /*0028*/ 	.byte	0x04, 0x17
        /*002a*/ 	.short	(.L_19 - .L_18)
.L_18:
        /*002c*/ 	.word	0x00000000
        /*0030*/ 	.short	0x0002
        /*0032*/ 	.short	0x0010
        /*0034*/ 	.byte	0x00, 0xf0, 0x21, 0x00


	//----- nvinfo : EIATTR_KPARAM_INFO
	.align		4
.L_19:
        /*0038*/ 	.byte	0x04, 0x17
        /*003a*/ 	.short	(.L_21 - .L_20)
.L_20:
        /*003c*/ 	.word	0x00000000
        /*0040*/ 	.short	0x0001
        /*0042*/ 	.short	0x0008
        /*0044*/ 	.byte	0x00, 0xf5, 0x21, 0x00


	//----- nvinfo : EIATTR_KPARAM_INFO
	.align		4
.L_21:
        /*0048*/ 	.byte	0x04, 0x17
        /*004a*/ 	.short	(.L_23 - .L_22)
.L_22:
        /*004c*/ 	.word	0x00000000
        /*0050*/ 	.short	0x0000
        /*0052*/ 	.short	0x0000
        /*0054*/ 	.byte	0x00, 0xf0, 0x11, 0x00


	//----- nvinfo : EIATTR_SPARSE_MMA_MASK
	.align		4
.L_23:
        /*0058*/ 	.byte	0x03, 0x50
        /*005a*/ 	.short	0x0000


	//----- nvinfo : EIATTR_MAXREG_COUNT
	.align		4
        /*005c*/ 	.byte	0x03, 0x1b
        /*005e*/ 	.short	0x00ff


	//----- nvinfo : EIATTR_MERCURY_ISA_VERSION
	.align		4
        /*0060*/ 	.byte	0x03, 0x5f
        /*0062*/ 	.short	0x0101


	//----- nvinfo : EIATTR_VRC_CTA_INIT_COUNT
	.align		4
        /*0064*/ 	.byte	0x02, 0x4a
	.zero		1
	.zero		1


	//----- nvinfo : EIATTR_EXIT_INSTR_OFFSETS
	.align		4
        /*0068*/ 	.byte	0x04, 0x1c
        /*006a*/ 	.short	(.L_25 - .L_24)


	//   ....[0]....
.L_24:
        /*006c*/ 	.word	0x00000090


	//   ....[1]....
        /*0070*/ 	.word	0x000001b0


	//----- nvinfo : EIATTR_CBANK_PARAM_SIZE
	.align		4
.L_25:
        /*0074*/ 	.byte	0x03, 0x19
        /*0076*/ 	.short	0x0028


	//----- nvinfo : EIATTR_PARAM_CBANK
	.align		4
        /*0078*/ 	.byte	0x04, 0x0a
        /*007a*/ 	.short	(.L_27 - .L_26)
	.align		4
.L_26:
        /*007c*/ 	.word	index@(.nv.constant0._Z26generate_ptr_offset_kerneliPfmPiPS_)
        /*0080*/ 	.short	0x0380
        /*0082*/ 	.short	0x0028


	//----- nvinfo : EIATTR_SW_WAR
	.align		4
.L_27:
        /*0084*/ 	.byte	0x04, 0x36
        /*0086*/ 	.short	(.L_29 - .L_28)
.L_28:
        /*0088*/ 	.word	0x00000008
.L_29:


//--------------------- .nv.info._Z30generate_ptr_sequential_kerneliPfmPS_ --------------------------
	.section	.nv.info._Z30generate_ptr_sequential_kerneliPfmPS_,"",@"SHT_CUDA_INFO"
	.sectionflags	@""
	.align	4


	//----- nvinfo : EIATTR_CUDA_API_VERSION
	.align		4
        /*0000*/ 	.byte	0x04, 0x37
        /*0002*/ 	.short	(.L_31 - .L_30)
.L_30:
        /*0004*/ 	.word	0x00000082


	//----- nvinfo : EIATTR_KPARAM_INFO
	.align		4
.L_31:
        /*0008*/ 	.byte	0x04, 0x17
        /*000a*/ 	.short	(.L_33 - .L_32)
.L_32:
        /*000c*/ 	.word	0x00000000
        /*0010*/ 	.short	0x0003
        /*0012*/ 	.short	0x0018
        /*0014*/ 	.byte	0x00, 0xf5, 0x21, 0x00


	//----- nvinfo : EIATTR_KPARAM_INFO
	.align		4
.L_33:
        /*0018*/ 	.byte	0x04, 0x17
        /*001a*/ 	.short	(.L_35 - .L_34)
.L_34:
        /*001c*/ 	.word	0x00000000
        /*0020*/ 	.short	0x0002
        /*0022*/ 	.short	0x0010
        /*0024*/ 	.byte	0x00, 0xf0, 0x21, 0x00


	//----- nvinfo : EIATTR_KPARAM_INFO
	.align		4
.L_35:
        /*0028*/ 	.byte	0x04, 0x17
        /*002a*/ 	.short	(.L_37 - .L_36)
.L_36:
        /*002c*/ 	.word	0x00000000
        /*0030*/ 	.short	0x0001
        /*0032*/ 	.short	0x0008
        /*0034*/ 	.byte	0x00, 0xf5, 0x21, 0x00


	//----- nvinfo : EIATTR_KPARAM_INFO
	.align		4
.L_37:
        /*0038*/ 	.byte	0x04, 0x17
        /*003a*/ 	.short	(.L_39 - .L_38)
.L_38:
        /*003c*/ 	.word	0x00000000
        /*0040*/ 	.short	0x0000
        /*0042*/ 	.short	0x0000
        /*0044*/ 	.byte	0x00, 0xf0, 0x11, 0x00


	//----- nvinfo : EIATTR_SPARSE_MMA_MASK
	.align		4
.L_39:
        /*0048*/ 	.byte	0x03, 0x50
        /*004a*/ 	.short	0x0000


	//----- nvinfo : EIATTR_MAXREG_COUNT
	.align		4
        /*004c*/ 	.byte	0x03, 0x1b
        /*004e*/ 	.short	0x00ff


	//----- nvinfo : EIATTR_MERCURY_ISA_VERSION
	.align		4
        /*0050*/ 	.byte	0x03, 0x5f
        /*0052*/ 	.short	0x0101


	//----- nvinfo : EIATTR_VRC_CTA_INIT_COUNT
	.align		4
        /*0054*/ 	.byte	0x02, 0x4a
	.zero		1
	.zero		1


	//----- nvinfo : EIATTR_EXIT_INSTR_OFFSETS
	.align		4
        /*0058*/ 	.byte	0x04, 0x1c
        /*005a*/ 	.short	(.L_41 - .L_40)


	//   ....[0]....
.L_40:
        /*005c*/ 	.word	0x00000090


	//   ....[1]....
        /*0060*/ 	.word	0x00000140


	//----- nvinfo : EIATTR_CBANK_PARAM_SIZE
	.align		4
.L_41:
        /*0064*/ 	.byte	0x03, 0x19
        /*0066*/ 	.short	0x0020


	//----- nvinfo : EIATTR_PARAM_CBANK
	.align		4
        /*0068*/ 	.byte	0x04, 0x0a
        /*006a*/ 	.short	(.L_43 - .L_42)
	.align		4
.L_42:
        /*006c*/ 	.word	index@(.nv.constant0._Z30generate_ptr_sequential_kerneliPfmPS_)
        /*0070*/ 	.short	0x0380
        /*0072*/ 	.short	0x0020


	//----- nvinfo : EIATTR_SW_WAR
	.align		4
.L_43:
        /*0074*/ 	.byte	0x04, 0x36
        /*0076*/ 	.short	(.L_45 - .L_44)
.L_44:
        /*0078*/ 	.word	0x00000008
.L_45:


//--------------------- .nv.callgraph             --------------------------
	.section	.nv.callgraph,"",@"SHT_CUDA_CALLGRAPH"
	.align	4
	.sectionentsize	8
	.align		4
        /*0000*/ 	.word	0x00000000
	.align		4
        /*0004*/ 	.word	0xffffffff
	.align		4
        /*0008*/ 	.word	0x00000000
	.align		4
        /*000c*/ 	.word	0xfffffffe
	.align		4
        /*0010*/ 	.word	0x00000000
	.align		4
        /*0014*/ 	.word	0xfffffffd
	.align		4
        /*0018*/ 	.word	0x00000000
	.align		4
        /*001c*/ 	.word	0xfffffffc


//--------------------- .text._Z26generate_ptr_offset_kerneliPfmPiPS_ --------------------------
	.section	.text._Z26generate_ptr_offset_kerneliPfmPiPS_,"ax",@progbits
	.align	128
        .global         _Z26generate_ptr_offset_kerneliPfmPiPS_
        .type           _Z26generate_ptr_offset_kerneliPfmPiPS_,@function
        .size           _Z26generate_ptr_offset_kerneliPfmPiPS_,(.L_x_2 - _Z26generate_ptr_offset_kerneliPfmPiPS_)
        .other          _Z26generate_ptr_offset_kerneliPfmPiPS_,@"STO_CUDA_ENTRY STV_DEFAULT"
_Z26generate_ptr_offset_kerneliPfmPiPS_:
.text._Z26generate_ptr_offset_kerneliPfmPiPS_:
[----:B------:R-:W-:Y:S01]  /*0000*/  LDC R1, c[0x0][0x37c] ;  /* 0x0000df00ff017b82 */ /* 0x000fe20000000800 */
[----:B------:R-:W0:Y:S01]  /*0010*/  S2R R0, SR_TID.X ;  /* 0x0000000000007919 */ /* 0x000e220000002100 */
[----:B------:R-:W0:Y:S01]  /*0020*/  LDCU UR4, c[0x0][0x360] ;  /* 0x00006c00ff0477ac */ /* 0x000e220008000800 */
[----:B------:R-:W0:Y:S01]  /*0030*/  S2R R3, SR_CTAID.X ;  /* 0x0000000000037919 */ /* 0x000e220000002500 */
[----:B------:R-:W1:Y:S01]  /*0040*/  LDCU UR5, c[0x0][0x380] ;  /* 0x00007000ff0577ac */ /* 0x000e620008000800 */
[----:B0-----:R-:W-:Y:S01]  /*0050*/  IMAD R0, R3, UR4, R0 ;  /* 0x0000000403007c24 */ /* 0x001fe2000f8e0200 */
[----:B-1----:R-:W-:-:S04]  /*0060*/  USHF.R.S32.HI UR4, URZ, 0x1f, UR5 ;  /* 0x0000001fff047899 */ /* 0x002fc80008011405 */
[----:B------:R-:W-:-:S04]  /*0070*/  ISETP.GE.U32.AND P0, PT, R0, UR5, PT ;  /* 0x0000000500007c0c */ /* 0x000fc8000bf06070 */
[----:B------:R-:W-:-:S13]  /*0080*/  ISETP.GE.U32.AND.EX P0, PT, RZ, UR4, PT, P0 ;  /* 0x00000004ff007c0c */ /* 0x000fda000bf06100 */
[----:B------:R-:W-:Y:S05]  /*0090*/  @P0 EXIT ;  /* 0x000000000000094d */ /* 0x000fea0003800000 */
[----:B------:R-:W0:Y:S01]  /*00a0*/  LDCU.128 UR8, c[0x0][0x390] ;  /* 0x00007200ff0877ac */ /* 0x000e220008000c00 */
[----:B------:R-:W1:Y:S01]  /*00b0*/  LDCU.64 UR4, c[0x0][0x358] ;  /* 0x00006b00ff0477ac */ /* 0x000e620008000a00 */
[----:B------:R-:W2:Y:S01]  /*00c0*/  LDCU.64 UR6, c[0x0][0x388] ;  /* 0x00007100ff0677ac */ /* 0x000ea20008000a00 */
[----:B0-----:R-:W-:-:S04]  /*00d0*/  LEA R2, P0, R0, UR10, 0x2 ;  /* 0x0000000a00027c11 */ /* 0x001fc8000f8010ff */
[C---:B------:R-:W-:Y:S01]  /*00e0*/  LEA.HI.X R3, R0.reuse, UR11, RZ, 0x2, P0 ;  /* 0x0000000b00037c11 */ /* 0x040fe200080f14ff */
[----:B------:R-:W0:Y:S04]  /*00f0*/  LDCU.64 UR10, c[0x0][0x3a0] ;  /* 0x00007400ff0a77ac */ /* 0x000e280008000a00 */
[----:B-1----:R-:W3:Y:S01]  /*0100*/  LDG.E R2, desc[UR4][R2.64] ;  /* 0x0000000402027981 */ /* 0x002ee2000c1e1900 */
[----:B0-----:R-:W-:-:S04]  /*0110*/  LEA R8, P1, R0, UR10, 0x3 ;  /* 0x0000000a00087c11 */ /* 0x001fc8000f8218ff */
[----:B------:R-:W-:Y:S02]  /*0120*/  LEA.HI.X R9, R0, UR11, RZ, 0x3, P1 ;  /* 0x0000000b00097c11 */ /* 0x000fe400088f1cff */
[----:B---3--:R-:W-:-:S05]  /*0130*/  SHF.R.S32.HI R4, RZ, 0x1f, R2 ;  /* 0x0000001fff047819 */ /* 0x008fca0000011402 */
[----:B------:R-:W-:Y:S02]  /*0140*/  IMAD R7, R4, UR8, RZ ;  /* 0x0000000804077c24 */ /* 0x000fe4000f8e02ff */
[----:B------:R-:W-:-:S04]  /*0150*/  IMAD.WIDE.U32 R4, R2, UR8, RZ ;  /* 0x0000000802047c25 */ /* 0x000fc8000f8e00ff */
[----:B------:R-:W-:Y:S01]  /*0160*/  IMAD R7, R2, UR9, R7 ;  /* 0x0000000902077c24 */ /* 0x000fe2000f8e0207 */
[----:B--2---:R-:W-:-:S03]  /*0170*/  LEA R6, P0, R4, UR6, 0x2 ;  /* 0x0000000604067c11 */ /* 0x004fc6000f8010ff */
[----:B------:R-:W-:-:S05]  /*0180*/  IMAD.IADD R5, R5, 0x1, R7 ;  /* 0x0000000105057824 */ /* 0x000fca00078e0207 */
[----:B------:R-:W-:-:S05]  /*0190*/  LEA.HI.X R7, R4, UR7, R5, 0x2, P0 ;  /* 0x0000000704077c11 */ /* 0x000fca00080f1405 */
[----:B------:R-:W-:Y:S01]  /*01a0*/  STG.E.64 desc[UR4][R8.64], R6 ;  /* 0x0000000608007986 */ /* 0x000fe2000c101b04 */
[----:B------:R-:W-:Y:S05]  /*01b0*/  EXIT ;  /* 0x000000000000794d */ /* 0x000fea0003800000 */
.L_x_0:
[----:B------:R-:W-:-:S00]  /*01c0*/  BRA `(.L_x_0) ;  /* 0xfffffffc00fc7947 */ /* 0x000fc0000383ffff */
[----:B------:R-:W-:-:S00]  /*01d0*/  NOP ;  /* 0x0000000000007918 */ /* 0x000fc00000000000 */
        /* <DEDUP_REMOVED lines=10> */
.L_x_2:


//--------------------- .text._Z30generate_ptr_sequential_kerneliPfmPS_ --------------------------
	.section	.text._Z30generate_ptr_sequential_kerneliPfmPS_,"ax",@progbits
	.align	128
        .global         _Z30generate_ptr_sequential_kerneliPfmPS_
        .type           _Z30generate_ptr_sequential_kerneliPfmPS_,@function
        .size           _Z30generate_ptr_sequential_kerneliPfmPS_,(.L_x_3 - _Z30generate_ptr_sequential_kerneliPfmPS_)
        .other          _Z30generate_ptr_sequential_kerneliPfmPS_,@"STO_CUDA_ENTRY STV_DEFAULT"
_Z30generate_ptr_sequential_kerneliPfmPS_:
.text._Z30generate_ptr_sequential_kerneliPfmPS_:
        /* <DEDUP_REMOVED lines=13> */
[C---:B0-----:R-:W-:Y:S01]  /*00d0*/  IMAD.WIDE.U32 R2, R5.reuse, UR8, RZ ;  /* 0x0000000805027c25 */ /* 0x041fe2000f8e00ff */
[----:B------:R-:W-:-:S03]  /*00e0*/  LEA R6, P1, R5, UR10, 0x3 ;  /* 0x0000000a05067c11 */ /* 0x000fc6000f8218ff */
[C---:B------:R-:W-:Y:S01]  /*00f0*/  IMAD R3, R5.reuse, UR9, R3 ;  /* 0x0000000905037c24 */ /* 0x040fe2000f8e0203 */
[C---:B-1----:R-:W-:Y:S02]  /*0100*/  LEA R4, P0, R2.reuse, UR6, 0x2 ;  /* 0x0000000602047c11 */ /* 0x042fe4000f8010ff */
[----:B------:R-:W-:Y:S02]  /*0110*/  LEA.HI.X R7, R5, UR11, RZ, 0x3, P1 ;  /* 0x0000000b05077c11 */ /* 0x000fe400088f1cff */
[----:B------:R-:W-:-:S05]  /*0120*/  LEA.HI.X R5, R2, UR7, R3, 0x2, P0 ;  /* 0x0000000702057c11 */ /* 0x000fca00080f1403 */
[----:B--2---:R-:W-:Y:S01]  /*0130*/  STG.E.64 desc[UR4][R6.64], R4 ;  /* 0x0000000406007986 */ /* 0x004fe2000c101b04 */
[----:B------:R-:W-:Y:S05]  /*0140*/  EXIT ;  /* 0x000000000000794d */ /* 0x000fea0003800000 */
.L_x_1:
        /* <DEDUP_REMOVED lines=11> */
.L_x_3:


//--------------------- .nv.shared.reserved.0     --------------------------
	.section	.nv.shared.reserved.0,"aw",@nobits
	.weak		__nv_reservedSMEM_offset_0_alias
	.size		__nv_reservedSMEM_offset_0_alias, 0, 64
	.other		__nv_reservedSMEM_offset_0_alias,@"STO_CUDA_RESERVED_SHARED STV_DEFAULT"
__nv_reservedSMEM_offset_0_alias:
	.zero		0
	.zero		64


//--------------------- .nv.constant0._Z26generate_ptr_offset_kerneliPfmPiPS_ --------------------------
	.section	.nv.constant0._Z26generate_ptr_offset_kerneliPfmPiPS_,"a",@progbits
	.sectionflags	@""
	.align	4
.nv.constant0._Z26generate_ptr_offset_kerneliPfmPiPS_:
	.zero		936


//--------------------- .nv.constant0._Z30generate_ptr_sequential_kerneliPfmPS_ --------------------------
	.section	.nv.constant0._Z30generate_ptr_sequential_kerneliPfmPS_,"a",@progbits
	.sectionflags	@""
	.align	4
.nv.constant0._Z30generate_ptr_sequential_kerneliPfmPS_:
	.zero		928


//--------------------- SYMBOLS --------------------------

	.type		.nv.reservedSmem.offset0,@object
	.size		.nv.reservedSmem.offset0,0x4
